//
// Generated by NVIDIA NVVM Compiler
//
// Compiler Build ID: CL-36424714
// Cuda compilation tools, release 13.0, V13.0.88
// Based on NVVM 20.0.0
//

.version 9.0
.target sm_100
.address_size 64

	// .globl	_Z21tiledMatrixMul_kerneliPfS_S_
// _ZZ21tiledMatrixMul_kerneliPfS_S_E6A_tile has been demoted
// _ZZ21tiledMatrixMul_kerneliPfS_S_E6B_tile has been demoted

.visible .entry _Z21tiledMatrixMul_kerneliPfS_S_(
	.param .u32 _Z21tiledMatrixMul_kerneliPfS_S__param_0,
	.param .u64 .ptr .align 1 _Z21tiledMatrixMul_kerneliPfS_S__param_1,
	.param .u64 .ptr .align 1 _Z21tiledMatrixMul_kerneliPfS_S__param_2,
	.param .u64 .ptr .align 1 _Z21tiledMatrixMul_kerneliPfS_S__param_3
)
{
	.reg .pred 	%p<6>;
	.reg .b32 	%r<35>;
	.reg .b32 	%f<25>;
	.reg .b64 	%rd<13>;
	// demoted variable
	.shared .align 4 .b8 _ZZ21tiledMatrixMul_kerneliPfS_S_E6A_tile[16];
	// demoted variable
	.shared .align 4 .b8 _ZZ21tiledMatrixMul_kerneliPfS_S_E6B_tile[16];
	ld.param.u32 	%r15, [_Z21tiledMatrixMul_kerneliPfS_S__param_0];
	ld.param.u64 	%rd3, [_Z21tiledMatrixMul_kerneliPfS_S__param_1];
	ld.param.u64 	%rd4, [_Z21tiledMatrixMul_kerneliPfS_S__param_2];
	ld.param.u64 	%rd5, [_Z21tiledMatrixMul_kerneliPfS_S__param_3];
	mov.u32 	%r16, %ctaid.x;
	mov.u32 	%r17, %ctaid.y;
	mov.u32 	%r1, %tid.x;
	mov.u32 	%r2, %tid.y;
	shl.b32 	%r18, %r17, 1;
	add.s32 	%r3, %r18, %r2;
	shl.b32 	%r19, %r16, 1;
	add.s32 	%r4, %r19, %r1;
	cvt.rn.f32.s32 	%f10, %r15;
	mul.f32 	%f11, %f10, 0f3F000000;
	cvt.rpi.f32.f32 	%f1, %f11;
	setp.leu.f32 	%p1, %f1, 0f00000000;
	mov.f32 	%f24, 0f00000000;
	@%p1 bra 	$L__BB0_7;
	shl.b32 	%r21, %r2, 3;
	mov.u32 	%r22, _ZZ21tiledMatrixMul_kerneliPfS_S_E6A_tile;
	add.s32 	%r5, %r22, %r21;
	shl.b32 	%r23, %r1, 2;
	add.s32 	%r6, %r5, %r23;
	mul.lo.s32 	%r7, %r3, %r15;
	mov.u32 	%r24, _ZZ21tiledMatrixMul_kerneliPfS_S_E6B_tile;
	add.s32 	%r9, %r24, %r23;
	add.s32 	%r8, %r9, %r21;
	cvta.to.global.u64 	%rd1, %rd3;
	cvta.to.global.u64 	%rd2, %rd4;
	mov.f32 	%f24, 0f00000000;
	mov.b32 	%r34, 0;
$L__BB0_2:
	shl.b32 	%r11, %r34, 1;
	add.s32 	%r25, %r11, %r1;
	max.s32 	%r26, %r3, %r25;
	setp.ge.s32 	%p2, %r26, %r15;
	mov.f32 	%f22, 0f00000000;
	@%p2 bra 	$L__BB0_4;
	add.s32 	%r27, %r25, %r7;
	mul.wide.s32 	%rd6, %r27, 4;
	add.s64 	%rd7, %rd1, %rd6;
	ld.global.f32 	%f22, [%rd7];
$L__BB0_4:
	st.shared.f32 	[%r6], %f22;
	add.s32 	%r13, %r11, %r2;
	max.s32 	%r29, %r13, %r4;
	setp.ge.s32 	%p3, %r29, %r15;
	mov.f32 	%f23, 0f00000000;
	@%p3 bra 	$L__BB0_6;
	mad.lo.s32 	%r30, %r13, %r15, %r4;
	mul.wide.s32 	%rd8, %r30, 4;
	add.s64 	%rd9, %rd2, %rd8;
	ld.global.f32 	%f23, [%rd9];
$L__BB0_6:
	st.shared.f32 	[%r8], %f23;
	bar.sync 	0;
	ld.shared.f32 	%f15, [%r5];
	ld.shared.f32 	%f16, [%r9];
	fma.rn.f32 	%f17, %f15, %f16, %f24;
	ld.shared.f32 	%f18, [%r5+4];
	ld.shared.f32 	%f19, [%r9+8];
	fma.rn.f32 	%f24, %f18, %f19, %f17;
	bar.sync 	0;
	add.s32 	%r34, %r34, 1;
	cvt.rn.f32.u32 	%f20, %r34;
	setp.gt.f32 	%p4, %f1, %f20;
	@%p4 bra 	$L__BB0_2;
$L__BB0_7:
	max.s32 	%r32, %r3, %r4;
	setp.ge.s32 	%p5, %r32, %r15;
	@%p5 bra 	$L__BB0_9;
	mad.lo.s32 	%r33, %r3, %r15, %r4;
	cvta.to.global.u64 	%rd10, %rd5;
	mul.wide.u32 	%rd11, %r33, 4;
	add.s64 	%rd12, %rd10, %rd11;
	st.global.f32 	[%rd12], %f24;
$L__BB0_9:
	ret;

}


// ===== COMPILED SASS (sm_100) =====

	.target	sm_100

	.elftype	@"ET_EXEC"


//--------------------- .note.nv.tkinfo           --------------------------
	.section	.note.nv.tkinfo,"",@"SHT_NOTE"
	.sectionflags	@"SHF_NOTE_NV_TKINFO"
	.tkinfo
        /*0018*/ 	.word	0x00000002
        /*0030*/ 	.string	""
        /*0030*/ 	.string	"ptxas"
        /*0030*/ 	.string	"Cuda compilation tools, release 13.0, V13.0.88"
        /*0030*/ 	.string	"Build cuda_13.0.r13.0/compiler.36424714_0"
        /*0030*/ 	.string	"-arch sm_100 -m 64 "



//--------------------- .note.nv.cuinfo           --------------------------
	.section	.note.nv.cuinfo,"",@"SHT_NOTE"
	.sectionflags	@"SHF_NOTE_NV_CUINFO"
        /*0018*/ 	.short	0x0002
        /*001a*/ 	.short	0x0064
        /*001c*/ 	.short	0x0082
	.zero		2


//--------------------- .nv.info                  --------------------------
	.section	.nv.info,"",@"SHT_CUDA_INFO"
	.align	4


	//----- nvinfo : EIATTR_REGCOUNT
	.align		4
        /*0000*/ 	.byte	0x04, 0x2f
        /*0002*/ 	.short	(.L_1 - .L_0)
	.align		4
.L_0:
        /*0004*/ 	.word	index@(_Z21tiledMatrixMul_kerneliPfS_S_)
        /*0008*/ 	.word	0x0000001e


	//----- nvinfo : EIATTR_FRAME_SIZE
	.align		4
.L_1:
        /*000c*/ 	.byte	0x04, 0x11
        /*000e*/ 	.short	(.L_3 - .L_2)
	.align		4
.L_2:
        /*0010*/ 	.word	index@(_Z21tiledMatrixMul_kerneliPfS_S_)
        /*0014*/ 	.word	0x00000000


	//----- nvinfo : EIATTR_MIN_STACK_SIZE
	.align		4
.L_3:
        /*0018*/ 	.byte	0x04, 0x12
        /*001a*/ 	.short	(.L_5 - .L_4)
	.align		4
.L_4:
        /*001c*/ 	.word	index@(_Z21tiledMatrixMul_kerneliPfS_S_)
        /*0020*/ 	.word	0x00000000
.L_5:


//--------------------- .nv.compat                --------------------------
	.section	.nv.compat,"",@"SHT_CUDA_COMPAT_INFO"
	.align	4
        /*0000*/ 	.byte	0x02, 0x09, 0x00, 0x00, 0x02, 0x02, 0x01, 0x00, 0x02, 0x05, 0x05, 0x00, 0x03, 0x07, 0x01, 0x01
        /*0010*/ 	.byte	0x02, 0x03, 0x00, 0x00, 0x02, 0x06, 0x01, 0x00, 0x04, 0x0b, 0x08, 0x00, 0x09, 0x00, 0x00, 0x00
        /*0020*/ 	.byte	0x00, 0x00, 0x00, 0x00


//--------------------- .nv.info._Z21tiledMatrixMul_kerneliPfS_S_ --------------------------
	.section	.nv.info._Z21tiledMatrixMul_kerneliPfS_S_,"",@"SHT_CUDA_INFO"
	.sectionflags	@""
	.align	4


	//----- nvinfo : EIATTR_CUDA_API_VERSION
	.align		4
        /*0000*/ 	.byte	0x04, 0x37
        /*0002*/ 	.short	(.L_7 - .L_6)
.L_6:
        /*0004*/ 	.word	0x00000082


	//----- nvinfo : EIATTR_KPARAM_INFO
	.align		4
.L_7:
        /*0008*/ 	.byte	0x04, 0x17
        /*000a*/ 	.short	(.L_9 - .L_8)
.L_8:
        /*000c*/ 	.word	0x00000000
        /*0010*/ 	.short	0x0003
        /*0012*/ 	.short	0x0018
        /*0014*/ 	.byte	0x00, 0xf5, 0x21, 0x00


	//----- nvinfo : EIATTR_KPARAM_INFO
	.align		4
.L_9:
        /*0018*/ 	.byte	0x04, 0x17
        /*001a*/ 	.short	(.L_11 - .L_10)
.L_10:
        /*001c*/ 	.word	0x00000000
        /*0020*/ 	.short	0x0002
        /*0022*/ 	.short	0x0010
        /*0024*/ 	.byte	0x00, 0xf5, 0x21, 0x00


	//----- nvinfo : EIATTR_KPARAM_INFO
	.align		4
.L_11:
        /*0028*/ 	.byte	0x04, 0x17
        /*002a*/ 	.short	(.L_13 - .L_12)
.L_12:
        /*002c*/ 	.word	0x00000000
        /*0030*/ 	.short	0x0001
        /*0032*/ 	.short	0x0008
        /*0034*/ 	.byte	0x00, 0xf5, 0x21, 0x00


	//----- nvinfo : EIATTR_KPARAM_INFO
	.align		4
.L_13:
        /*0038*/ 	.byte	0x04, 0x17
        /*003a*/ 	.short	(.L_15 - .L_14)
.L_14:
        /*003c*/ 	.word	0x00000000
        /*0040*/ 	.short	0x0000
        /*0042*/ 	.short	0x0000
        /*0044*/ 	.byte	0x00, 0xf0, 0x11, 0x00


	//----- nvinfo : EIATTR_SPARSE_MMA_MASK
	.align		4
.L_15:
        /*0048*/ 	.byte	0x03, 0x50
        /*004a*/ 	.short	0x0000


	//----- nvinfo : EIATTR_MAXREG_COUNT
	.align		4
        /*004c*/ 	.byte	0x03, 0x1b
        /*004e*/ 	.short	0x00ff


	//----- nvinfo : EIATTR_NUM_BARRIERS
	.align		4
        /*0050*/ 	.byte	0x02, 0x4c
        /*0052*/ 	.byte	0x01
	.zero		1


	//----- nvinfo : EIATTR_MERCURY_ISA_VERSION
	.align		4
        /*0054*/ 	.byte	0x03, 0x5f
        /*0056*/ 	.short	0x0101


	//----- nvinfo : EIATTR_VRC_CTA_INIT_COUNT
	.align		4
        /*0058*/ 	.byte	0x02, 0x4a
	.zero		1
	.zero		1


	//----- nvinfo : EIATTR_EXIT_INSTR_OFFSETS
	.align		4
        /*005c*/ 	.byte	0x04, 0x1c
        /*005e*/ 	.short	(.L_17 - .L_16)


	//   ....[0]....
.L_16:
        /*0060*/ 	.word	0x000003b0


	//   ....[1]....
        /*0064*/ 	.word	0x00000400


	//----- nvinfo : EIATTR_CBANK_PARAM_SIZE
	.align		4
.L_17:
        /*0068*/ 	.byte	0x03, 0x19
        /*006a*/ 	.short	0x0020


	//----- nvinfo : EIATTR_PARAM_CBANK
	.align		4
        /*006c*/ 	.byte	0x04, 0x0a
        /*006e*/ 	.short	(.L_19 - .L_18)
	.align		4
.L_18:
        /*0070*/ 	.word	index@(.nv.constant0._Z21tiledMatrixMul_kerneliPfS_S_)
        /*0074*/ 	.short	0x0380
        /*0076*/ 	.short	0x0020


	//----- nvinfo : EIATTR_SW_WAR
	.align		4
.L_19:
        /*0078*/ 	.byte	0x04, 0x36
        /*007a*/ 	.short	(.L_21 - .L_20)
.L_20:
        /*007c*/ 	.word	0x00000008
.L_21:


//--------------------- .nv.callgraph             --------------------------
	.section	.nv.callgraph,"",@"SHT_CUDA_CALLGRAPH"
	.align	4
	.sectionentsize	8
	.align		4
        /*0000*/ 	.word	0x00000000
	.align		4
        /*0004*/ 	.word	0xffffffff
	.align		4
        /*0008*/ 	.word	0x00000000
	.align		4
        /*000c*/ 	.word	0xfffffffe
	.align		4
        /*0010*/ 	.word	0x00000000
	.align		4
        /*0014*/ 	.word	0xfffffffd
	.align		4
        /*0018*/ 	.word	0x00000000
	.align		4
        /*001c*/ 	.word	0xfffffffc


//--------------------- .text._Z21tiledMatrixMul_kerneliPfS_S_ --------------------------
	.section	.text._Z21tiledMatrixMul_kerneliPfS_S_,"ax",@progbits
	.align	128
        .global         _Z21tiledMatrixMul_kerneliPfS_S_
        .type           _Z21tiledMatrixMul_kerneliPfS_S_,@function
        .size           _Z21tiledMatrixMul_kerneliPfS_S_,(.L_x_3 - _Z21tiledMatrixMul_kerneliPfS_S_)
        .other          _Z21tiledMatrixMul_kerneliPfS_S_,@"STO_CUDA_ENTRY STV_DEFAULT"
_Z21tiledMatrixMul_kerneliPfS_S_:
.text._Z21tiledMatrixMul_kerneliPfS_S_:
[----:B------:R-:W-:Y:S01]  /*0000*/  LDC R1, c[0x0][0x37c] ;  /* 0x0000df00ff017b82 */ /* 0x000fe20000000800 */
[----:B------:R-:W0:Y:S01]  /*0010*/  LDCU UR4, c[0x0][0x380] ;  /* 0x00007000ff0477ac */ /* 0x000e220008000800 */
[----:B------:R-:W1:Y:S01]  /*0020*/  S2R R3, SR_CTAID.Y ;  /* 0x0000000000037919 */ /* 0x000e620000002600 */
[----:B------:R-:W-:Y:S01]  /*0030*/  HFMA2 R7, -RZ, RZ, 0, 0 ;  /* 0x00000000ff077431 */ /* 0x000fe200000001ff */
[----:B------:R-:W2:Y:S01]  /*0040*/  LDCU.64 UR8, c[0x0][0x358] ;  /* 0x00006b00ff0877ac */ /* 0x000ea20008000a00 */
[----:B------:R-:W1:Y:S01]  /*0050*/  S2R R0, SR_TID.Y ;  /* 0x0000000000007919 */ /* 0x000e620000002200 */
[----:B------:R-:W3:Y:S01]  /*0060*/  S2R R9, SR_CTAID.X ;  /* 0x0000000000097919 */ /* 0x000ee20000002500 */
[----:B------:R-:W3:Y:S01]  /*0070*/  S2R R6, SR_TID.X ;  /* 0x0000000000067919 */ /* 0x000ee20000002100 */
[----:B0-----:R-:W-:-:S05]  /*0080*/  I2FP.F32.S32 R2, UR4 ;  /* 0x0000000400027c45 */ /* 0x001fca0008201400 */
[----:B------:R-:W-:-:S04]  /*0090*/  FMUL R2, R2, 0.5 ;  /* 0x3f00000002027820 */ /* 0x000fc80000400000 */
[----:B------:R-:W0:Y:S01]  /*00a0*/  FRND.CEIL R12, R2 ;  /* 0x00000002000c7307 */ /* 0x000e220000209000 */
[----:B-1----:R-:W-:Y:S01]  /*00b0*/  IMAD R8, R3, 0x2, R0 ;  /* 0x0000000203087824 */ /* 0x002fe200078e0200 */
[----:B0-----:R-:W-:Y:S01]  /*00c0*/  FSETP.GT.AND P0, PT, R12, RZ, PT ;  /* 0x000000ff0c00720b */ /* 0x001fe20003f04000 */
[----:B---3--:R-:W-:-:S05]  /*00d0*/  IMAD R9, R9, 0x2, R6 ;  /* 0x0000000209097824 */ /* 0x008fca00078e0206 */
[----:B------:R-:W-:-:S07]  /*00e0*/  VIMNMX R13, PT, PT, R8, R9, !PT ;  /* 0x00000009080d7248 */ /* 0x000fce0007fe0100 */
[----:B--2---:R-:W-:Y:S05]  /*00f0*/  @!P0 BRA `(.L_x_0) ;  /* 0x0000000000a88947 */ /* 0x004fea0003800000 */
[----:B------:R-:W0:Y:S01]  /*0100*/  S2UR UR6, SR_CgaCtaId ;  /* 0x00000000000679c3 */ /* 0x000e220000008800 */
[----:B------:R-:W-:Y:S01]  /*0110*/  UMOV UR4, 0x400 ;  /* 0x0000040000047882 */ /* 0x000fe20000000000 */
[----:B------:R-:W-:Y:S01]  /*0120*/  IMAD.MOV.U32 R7, RZ, RZ, RZ ;  /* 0x000000ffff077224 */ /* 0x000fe200078e00ff */
[----:B------:R-:W-:Y:S01]  /*0130*/  UIADD3 UR5, UPT, UPT, UR4, 0x10, URZ ;  /* 0x0000001004057890 */ /* 0x000fe2000fffe0ff */
[----:B------:R-:W-:Y:S01]  /*0140*/  MOV R19, RZ ;  /* 0x000000ff00137202 */ /* 0x000fe20000000f00 */
[----:B------:R-:W1:Y:S01]  /*0150*/  LDCU UR7, c[0x0][0x380] ;  /* 0x00007000ff0777ac */ /* 0x000e620008000800 */
[----:B0-----:R-:W-:Y:S02]  /*0160*/  ULEA UR4, UR6, UR4, 0x18 ;  /* 0x0000000406047291 */ /* 0x001fe4000f8ec0ff */
[----:B------:R-:W-:-:S04]  /*0170*/  ULEA UR5, UR6, UR5, 0x18 ;  /* 0x0000000506057291 */ /* 0x000fc8000f8ec0ff */
[----:B------:R-:W-:Y:S02]  /*0180*/  LEA R15, R0, UR4, 0x3 ;  /* 0x00000004000f7c11 */ /* 0x000fe4000f8e18ff */
[----:B------:R-:W-:-:S03]  /*0190*/  LEA R17, R6, UR5, 0x2 ;  /* 0x0000000506117c11 */ /* 0x000fc6000f8e10ff */
[----:B------:R-:W-:Y:S01]  /*01a0*/  IMAD R16, R6, 0x4, R15 ;  /* 0x0000000406107824 */ /* 0x000fe200078e020f */
[----:B-1----:R-:W-:-:S07]  /*01b0*/  LEA R14, R0, R17, 0x3 ;  /* 0x00000011000e7211 */ /* 0x002fce00078e18ff */
.L_x_1:
[C---:B------:R-:W-:Y:S01]  /*01c0*/  LEA R10, R19.reuse, R0, 0x1 ;  /* 0x00000000130a7211 */ /* 0x040fe200078e08ff */
[----:B------:R-:W-:Y:S01]  /*01d0*/  IMAD R11, R19, 0x2, R6 ;  /* 0x00000002130b7824 */ /* 0x000fe200078e0206 */
[----:B------:R-:W-:Y:S01]  /*01e0*/  UMOV UR4, UR7 ;  /* 0x0000000700047c82 */ /* 0x000fe20008000000 */
[----:B------:R-:W-:Y:S01]  /*01f0*/  IMAD.MOV.U32 R21, RZ, RZ, RZ ;  /* 0x000000ffff157224 */ /* 0x000fe200078e00ff */
[----:B------:R-:W-:Y:S02]  /*0200*/  VIMNMX R3, PT, PT, R9, R10, !PT ;  /* 0x0000000a09037248 */ /* 0x000fe40007fe0100 */
[----:B------:R-:W-:Y:S02]  /*0210*/  VIMNMX R2, PT, PT, R8, R11, !PT ;  /* 0x0000000b08027248 */ /* 0x000fe40007fe0100 */
[----:B------:R-:W-:Y:S02]  /*0220*/  ISETP.GE.AND P1, PT, R3, UR4, PT ;  /* 0x0000000403007c0c */ /* 0x000fe4000bf26270 */
[----:B------:R-:W-:-:S11]  /*0230*/  ISETP.GE.AND P0, PT, R2, UR4, PT ;  /* 0x0000000402007c0c */ /* 0x000fd6000bf06270 */
[----:B------:R-:W0:Y:S01]  /*0240*/  @!P1 LDC.64 R2, c[0x0][0x390] ;  /* 0x0000e400ff029b82 */ /* 0x000e220000000a00 */
[----:B------:R-:W-:Y:S02]  /*0250*/  @!P1 IMAD R23, R10, UR4, R9 ;  /* 0x000000040a179c24 */ /* 0x000fe4000f8e0209 */
[----:B------:R-:W-:-:S05]  /*0260*/  @!P0 IMAD R11, R8, UR4, R11 ;  /* 0x00000004080b8c24 */ /* 0x000fca000f8e020b */
[----:B------:R-:W1:Y:S01]  /*0270*/  @!P0 LDC.64 R4, c[0x0][0x388] ;  /* 0x0000e200ff048b82 */ /* 0x000e620000000a00 */
[----:B0-----:R-:W-:-:S04]  /*0280*/  @!P1 IMAD.WIDE R2, R23, 0x4, R2 ;  /* 0x0000000417029825 */ /* 0x001fc800078e0202 */
[----:B------:R-:W-:Y:S02]  /*0290*/  HFMA2 R23, -RZ, RZ, 0, 0 ;  /* 0x00000000ff177431 */ /* 0x000fe400000001ff */
[----:B-1----:R-:W-:-:S04]  /*02a0*/  @!P0 IMAD.WIDE R4, R11, 0x4, R4 ;  /* 0x000000040b048825 */ /* 0x002fc800078e0204 */
[----:B------:R-:W2:Y:S04]  /*02b0*/  @!P1 LDG.E R23, desc[UR8][R2.64] ;  /* 0x0000000802179981 */ /* 0x000ea8000c1e1900 */
[----:B------:R-:W3:Y:S01]  /*02c0*/  @!P0 LDG.E R21, desc[UR8][R4.64] ;  /* 0x0000000804158981 */ /* 0x000ee2000c1e1900 */
[----:B------:R-:W-:-:S05]  /*02d0*/  VIADD R19, R19, 0x1 ;  /* 0x0000000113137836 */ /* 0x000fca0000000000 */
[----:B------:R-:W-:-:S04]  /*02e0*/  I2FP.F32.U32 R27, R19 ;  /* 0x00000013001b7245 */ /* 0x000fc80000201000 */
[----:B------:R-:W-:Y:S01]  /*02f0*/  FSETP.GT.AND P0, PT, R12, R27, PT ;  /* 0x0000001b0c00720b */ /* 0x000fe20003f04000 */
[----:B---3--:R-:W-:Y:S04]  /*0300*/  STS [R16], R21 ;  /* 0x0000001510007388 */ /* 0x008fe80000000800 */
[----:B--2---:R-:W-:Y:S01]  /*0310*/  STS [R14], R23 ;  /* 0x000000170e007388 */ /* 0x004fe20000000800 */
[----:B------:R-:W-:Y:S06]  /*0320*/  BAR.SYNC.DEFER_BLOCKING 0x0 ;  /* 0x0000000000007b1d */ /* 0x000fec0000010000 */
[----:B------:R-:W-:Y:S04]  /*0330*/  LDS R18, [R17] ;  /* 0x0000000011127984 */ /* 0x000fe80000000800 */
[----:B------:R-:W0:Y:S04]  /*0340*/  LDS.64 R10, [R15] ;  /* 0x000000000f0a7984 */ /* 0x000e280000000a00 */
[----:B------:R-:W1:Y:S01]  /*0350*/  LDS R25, [R17+0x8] ;  /* 0x0000080011197984 */ /* 0x000e620000000800 */
[----:B0-----:R-:W-:-:S04]  /*0360*/  FFMA R10, R10, R18, R7 ;  /* 0x000000120a0a7223 */ /* 0x001fc80000000007 */
[----:B-1----:R-:W-:Y:S01]  /*0370*/  FFMA R7, R25, R11, R10 ;  /* 0x0000000b19077223 */ /* 0x002fe2000000000a */
[----:B------:R-:W-:Y:S06]  /*0380*/  BAR.SYNC.DEFER_BLOCKING 0x0 ;  /* 0x0000000000007b1d */ /* 0x000fec0000010000 */
[----:B------:R-:W-:Y:S05]  /*0390*/  @P0 BRA `(.L_x_1) ;  /* 0xfffffffc00880947 */ /* 0x000fea000383ffff */
.L_x_0:
[----:B------:R-:W-:-:S13]  /*03a0*/  ISETP.GE.AND P0, PT, R13, UR4, PT ;  /* 0x000000040d007c0c */ /* 0x000fda000bf06270 */
[----:B------:R-:W-:Y:S05]  /*03b0*/  @P0 EXIT ;  /* 0x000000000000094d */ /* 0x000fea0003800000 */
[----:B------:R-:W0:Y:S01]  /*03c0*/  LDC.64 R2, c[0x0][0x398] ;  /* 0x0000e600ff027b82 */ /* 0x000e220000000a00 */
[----:B------:R-:W-:-:S04]  /*03d0*/  IMAD R9, R8, UR4, R9 ;  /* 0x0000000408097c24 */ /* 0x000fc8000f8e0209 */
[----:B0-----:R-:W-:-:S05]  /*03e0*/  IMAD.WIDE.U32 R2, R9, 0x4, R2 ;  /* 0x0000000409027825 */ /* 0x001fca00078e0002 */
[----:B------:R-:W-:Y:S01]  /*03f0*/  STG.E desc[UR8][R2.64], R7 ;  /* 0x0000000702007986 */ /* 0x000fe2000c101908 */
[----:B------:R-:W-:Y:S05]  /*0400*/  EXIT ;  /* 0x000000000000794d */ /* 0x000fea0003800000 */
.L_x_2:
[----:B------:R-:W-:-:S00]  /*0410*/  BRA `(.L_x_2) ;  /* 0xfffffffc00fc7947 */ /* 0x000fc0000383ffff */
[----:B------:R-:W-:-:S00]  /*0420*/  NOP ;  /* 0x0000000000007918 */ /* 0x000fc00000000000 */
        /* <DEDUP_REMOVED lines=13> */
.L_x_3:


//--------------------- .nv.shared._Z21tiledMatrixMul_kerneliPfS_S_ --------------------------
	.section	.nv.shared._Z21tiledMatrixMul_kerneliPfS_S_,"aw",@nobits
	.sectionflags	@""
	.align	4
.nv.shared._Z21tiledMatrixMul_kerneliPfS_S_:
	.zero		1056


//--------------------- .nv.shared.reserved.0     --------------------------
	.section	.nv.shared.reserved.0,"aw",@nobits
	.weak		__nv_reservedSMEM_offset_0_alias
	.size		__nv_reservedSMEM_offset_0_alias, 0, 64
	.other		__nv_reservedSMEM_offset_0_alias,@"STO_CUDA_RESERVED_SHARED STV_DEFAULT"
__nv_reservedSMEM_offset_0_alias:
	.zero		0
	.zero		64


//--------------------- .nv.constant0._Z21tiledMatrixMul_kerneliPfS_S_ --------------------------
	.section	.nv.constant0._Z21tiledMatrixMul_kerneliPfS_S_,"a",@progbits
	.sectionflags	@""
	.align	4
.nv.constant0._Z21tiledMatrixMul_kerneliPfS_S_:
	.zero		928


//--------------------- SYMBOLS --------------------------

	.type		.nv.reservedSmem.offset0,@object
	.size		.nv.reservedSmem.offset0,0x4
	.type		.nv.reservedSmem.cap,@object
	.size		.nv.reservedSmem.cap,0x4
